//
// Generated by NVIDIA NVVM Compiler
//
// Compiler Build ID: CL-36424714
// Cuda compilation tools, release 13.0, V13.0.88
// Based on NVVM 20.0.0
//

.version 9.0
.target sm_100
.address_size 64

	// .globl	_Z17concatenateStringPcS_ii

.visible .entry _Z17concatenateStringPcS_ii(
	.param .u64 .ptr .align 1 _Z17concatenateStringPcS_ii_param_0,
	.param .u64 .ptr .align 1 _Z17concatenateStringPcS_ii_param_1,
	.param .u32 _Z17concatenateStringPcS_ii_param_2,
	.param .u32 _Z17concatenateStringPcS_ii_param_3
)
{
	.reg .pred 	%p<2>;
	.reg .b16 	%rs<2>;
	.reg .b32 	%r<9>;
	.reg .b64 	%rd<9>;

	ld.param.u64 	%rd1, [_Z17concatenateStringPcS_ii_param_0];
	ld.param.u64 	%rd2, [_Z17concatenateStringPcS_ii_param_1];
	ld.param.u32 	%r2, [_Z17concatenateStringPcS_ii_param_2];
	ld.param.u32 	%r3, [_Z17concatenateStringPcS_ii_param_3];
	mov.u32 	%r4, %tid.x;
	mov.u32 	%r5, %ctaid.x;
	mov.u32 	%r6, %ntid.x;
	mad.lo.s32 	%r1, %r5, %r6, %r4;
	mul.lo.s32 	%r7, %r3, %r2;
	setp.ge.s32 	%p1, %r1, %r7;
	@%p1 bra 	$L__BB0_2;
	cvta.to.global.u64 	%rd3, %rd1;
	cvta.to.global.u64 	%rd4, %rd2;
	rem.s32 	%r8, %r1, %r2;
	cvt.s64.s32 	%rd5, %r8;
	add.s64 	%rd6, %rd3, %rd5;
	ld.global.u8 	%rs1, [%rd6];
	cvt.s64.s32 	%rd7, %r1;
	add.s64 	%rd8, %rd4, %rd7;
	st.global.u8 	[%rd8], %rs1;
$L__BB0_2:
	ret;

}


// ===== COMPILED SASS (sm_100) =====

	.target	sm_100

	.elftype	@"ET_EXEC"


//--------------------- .note.nv.tkinfo           --------------------------
	.section	.note.nv.tkinfo,"",@"SHT_NOTE"
	.sectionflags	@"SHF_NOTE_NV_TKINFO"
	.tkinfo
        /*0018*/ 	.word	0x00000002
        /*0030*/ 	.string	""
        /*0030*/ 	.string	"ptxas"
        /*0030*/ 	.string	"Cuda compilation tools, release 13.0, V13.0.88"
        /*0030*/ 	.string	"Build cuda_13.0.r13.0/compiler.36424714_0"
        /*0030*/ 	.string	"-arch sm_100 -m 64 "



//--------------------- .note.nv.cuinfo           --------------------------
	.section	.note.nv.cuinfo,"",@"SHT_NOTE"
	.sectionflags	@"SHF_NOTE_NV_CUINFO"
        /*0018*/ 	.short	0x0002
        /*001a*/ 	.short	0x0064
        /*001c*/ 	.short	0x0082
	.zero		2


//--------------------- .nv.info                  --------------------------
	.section	.nv.info,"",@"SHT_CUDA_INFO"
	.align	4


	//----- nvinfo : EIATTR_REGCOUNT
	.align		4
        /*0000*/ 	.byte	0x04, 0x2f
        /*0002*/ 	.short	(.L_1 - .L_0)
	.align		4
.L_0:
        /*0004*/ 	.word	index@(_Z17concatenateStringPcS_ii)
        /*0008*/ 	.word	0x0000000b


	//----- nvinfo : EIATTR_FRAME_SIZE
	.align		4
.L_1:
        /*000c*/ 	.byte	0x04, 0x11
        /*000e*/ 	.short	(.L_3 - .L_2)
	.align		4
.L_2:
        /*0010*/ 	.word	index@(_Z17concatenateStringPcS_ii)
        /*0014*/ 	.word	0x00000000


	//----- nvinfo : EIATTR_MIN_STACK_SIZE
	.align		4
.L_3:
        /*0018*/ 	.byte	0x04, 0x12
        /*001a*/ 	.short	(.L_5 - .L_4)
	.align		4
.L_4:
        /*001c*/ 	.word	index@(_Z17concatenateStringPcS_ii)
        /*0020*/ 	.word	0x00000000
.L_5:


//--------------------- .nv.compat                --------------------------
	.section	.nv.compat,"",@"SHT_CUDA_COMPAT_INFO"
	.align	4
        /*0000*/ 	.byte	0x02, 0x09, 0x00, 0x00, 0x02, 0x02, 0x01, 0x00, 0x02, 0x05, 0x05, 0x00, 0x03, 0x07, 0x01, 0x01
        /*0010*/ 	.byte	0x02, 0x03, 0x00, 0x00, 0x02, 0x06, 0x01, 0x00, 0x04, 0x0b, 0x08, 0x00, 0x09, 0x00, 0x00, 0x00
        /*0020*/ 	.byte	0x00, 0x00, 0x00, 0x00


//--------------------- .nv.info._Z17concatenateStringPcS_ii --------------------------
	.section	.nv.info._Z17concatenateStringPcS_ii,"",@"SHT_CUDA_INFO"
	.sectionflags	@""
	.align	4


	//----- nvinfo : EIATTR_CUDA_API_VERSION
	.align		4
        /*0000*/ 	.byte	0x04, 0x37
        /*0002*/ 	.short	(.L_7 - .L_6)
.L_6:
        /*0004*/ 	.word	0x00000082


	//----- nvinfo : EIATTR_KPARAM_INFO
	.align		4
.L_7:
        /*0008*/ 	.byte	0x04, 0x17
        /*000a*/ 	.short	(.L_9 - .L_8)
.L_8:
        /*000c*/ 	.word	0x00000000
        /*0010*/ 	.short	0x0003
        /*0012*/ 	.short	0x0014
        /*0014*/ 	.byte	0x00, 0xf0, 0x11, 0x00


	//----- nvinfo : EIATTR_KPARAM_INFO
	.align		4
.L_9:
        /*0018*/ 	.byte	0x04, 0x17
        /*001a*/ 	.short	(.L_11 - .L_10)
.L_10:
        /*001c*/ 	.word	0x00000000
        /*0020*/ 	.short	0x0002
        /*0022*/ 	.short	0x0010
        /*0024*/ 	.byte	0x00, 0xf0, 0x11, 0x00


	//----- nvinfo : EIATTR_KPARAM_INFO
	.align		4
.L_11:
        /*0028*/ 	.byte	0x04, 0x17
        /*002a*/ 	.short	(.L_13 - .L_12)
.L_12:
        /*002c*/ 	.word	0x00000000
        /*0030*/ 	.short	0x0001
        /*0032*/ 	.short	0x0008
        /*0034*/ 	.byte	0x00, 0xf5, 0x21, 0x00


	//----- nvinfo : EIATTR_KPARAM_INFO
	.align		4
.L_13:
        /*0038*/ 	.byte	0x04, 0x17
        /*003a*/ 	.short	(.L_15 - .L_14)
.L_14:
        /*003c*/ 	.word	0x00000000
        /*0040*/ 	.short	0x0000
        /*0042*/ 	.short	0x0000
        /*0044*/ 	.byte	0x00, 0xf5, 0x21, 0x00


	//----- nvinfo : EIATTR_SPARSE_MMA_MASK
	.align		4
.L_15:
        /*0048*/ 	.byte	0x03, 0x50
        /*004a*/ 	.short	0x0000


	//----- nvinfo : EIATTR_MAXREG_COUNT
	.align		4
        /*004c*/ 	.byte	0x03, 0x1b
        /*004e*/ 	.short	0x00ff


	//----- nvinfo : EIATTR_MERCURY_ISA_VERSION
	.align		4
        /*0050*/ 	.byte	0x03, 0x5f
        /*0052*/ 	.short	0x0101


	//----- nvinfo : EIATTR_VRC_CTA_INIT_COUNT
	.align		4
        /*0054*/ 	.byte	0x02, 0x4a
	.zero		1
	.zero		1


	//----- nvinfo : EIATTR_EXIT_INSTR_OFFSETS
	.align		4
        /*0058*/ 	.byte	0x04, 0x1c
        /*005a*/ 	.short	(.L_17 - .L_16)


	//   ....[0]....
.L_16:
        /*005c*/ 	.word	0x00000080


	//   ....[1]....
        /*0060*/ 	.word	0x00000280


	//----- nvinfo : EIATTR_CBANK_PARAM_SIZE
	.align		4
.L_17:
        /*0064*/ 	.byte	0x03, 0x19
        /*0066*/ 	.short	0x0018


	//----- nvinfo : EIATTR_PARAM_CBANK
	.align		4
        /*0068*/ 	.byte	0x04, 0x0a
        /*006a*/ 	.short	(.L_19 - .L_18)
	.align		4
.L_18:
        /*006c*/ 	.word	index@(.nv.constant0._Z17concatenateStringPcS_ii)
        /*0070*/ 	.short	0x0380
        /*0072*/ 	.short	0x0018


	//----- nvinfo : EIATTR_SW_WAR
	.align		4
.L_19:
        /*0074*/ 	.byte	0x04, 0x36
        /*0076*/ 	.short	(.L_21 - .L_20)
.L_20:
        /*0078*/ 	.word	0x00000008
.L_21:


//--------------------- .nv.callgraph             --------------------------
	.section	.nv.callgraph,"",@"SHT_CUDA_CALLGRAPH"
	.align	4
	.sectionentsize	8
	.align		4
        /*0000*/ 	.word	0x00000000
	.align		4
        /*0004*/ 	.word	0xffffffff
	.align		4
        /*0008*/ 	.word	0x00000000
	.align		4
        /*000c*/ 	.word	0xfffffffe
	.align		4
        /*0010*/ 	.word	0x00000000
	.align		4
        /*0014*/ 	.word	0xfffffffd
	.align		4
        /*0018*/ 	.word	0x00000000
	.align		4
        /*001c*/ 	.word	0xfffffffc


//--------------------- .text._Z17concatenateStringPcS_ii --------------------------
	.section	.text._Z17concatenateStringPcS_ii,"ax",@progbits
	.align	128
        .global         _Z17concatenateStringPcS_ii
        .type           _Z17concatenateStringPcS_ii,@function
        .size           _Z17concatenateStringPcS_ii,(.L_x_1 - _Z17concatenateStringPcS_ii)
        .other          _Z17concatenateStringPcS_ii,@"STO_CUDA_ENTRY STV_DEFAULT"
_Z17concatenateStringPcS_ii:
.text._Z17concatenateStringPcS_ii:
[----:B------:R-:W-:Y:S01]  /*0000*/  LDC R1, c[0x0][0x37c] ;  /* 0x0000df00ff017b82 */ /* 0x000fe20000000800 */
[----:B------:R-:W0:Y:S07]  /*0010*/  S2R R0, SR_TID.X ;  /* 0x0000000000007919 */ /* 0x000e2e0000002100 */
[----:B------:R-:W0:Y:S08]  /*0020*/  S2UR UR4, SR_CTAID.X ;  /* 0x00000000000479c3 */ /* 0x000e300000002500 */
[----:B------:R-:W0:Y:S08]  /*0030*/  LDC R5, c[0x0][0x360] ;  /* 0x0000d800ff057b82 */ /* 0x000e300000000800 */
[----:B------:R-:W1:Y:S01]  /*0040*/  LDC.64 R2, c[0x0][0x390] ;  /* 0x0000e400ff027b82 */ /* 0x000e620000000a00 */
[----:B0-----:R-:W-:-:S02]  /*0050*/  IMAD R0, R5, UR4, R0 ;  /* 0x0000000405007c24 */ /* 0x001fc4000f8e0200 */
[----:B-1----:R-:W-:-:S05]  /*0060*/  IMAD R3, R3, R2, RZ ;  /* 0x0000000203037224 */ /* 0x002fca00078e02ff */
[----:B------:R-:W-:-:S13]  /*0070*/  ISETP.GE.AND P0, PT, R0, R3, PT ;  /* 0x000000030000720c */ /* 0x000fda0003f06270 */
[----:B------:R-:W-:Y:S05]  /*0080*/  @P0 EXIT ;  /* 0x000000000000094d */ /* 0x000fea0003800000 */
[----:B------:R-:W-:Y:S01]  /*0090*/  IABS R6, R2 ;  /* 0x0000000200067213 */ /* 0x000fe20000000000 */
[----:B------:R-:W0:Y:S01]  /*00a0*/  LDCU.128 UR8, c[0x0][0x380] ;  /* 0x00007000ff0877ac */ /* 0x000e220008000c00 */
[----:B------:R-:W-:Y:S02]  /*00b0*/  IABS R8, R0 ;  /* 0x0000000000087213 */ /* 0x000fe40000000000 */
[----:B------:R-:W1:Y:S01]  /*00c0*/  I2F.RP R3, R6 ;  /* 0x0000000600037306 */ /* 0x000e620000209400 */
[----:B------:R-:W-:Y:S01]  /*00d0*/  ISETP.GE.AND P2, PT, R0, RZ, PT ;  /* 0x000000ff0000720c */ /* 0x000fe20003f46270 */
[----:B------:R-:W2:Y:S06]  /*00e0*/  LDCU.64 UR4, c[0x0][0x358] ;  /* 0x00006b00ff0477ac */ /* 0x000eac0008000a00 */
[----:B-1----:R-:W1:Y:S02]  /*00f0*/  MUFU.RCP R3, R3 ;  /* 0x0000000300037308 */ /* 0x002e640000001000 */
[----:B-1----:R-:W-:-:S06]  /*0100*/  VIADD R4, R3, 0xffffffe ;  /* 0x0ffffffe03047836 */ /* 0x002fcc0000000000 */
[----:B------:R1:W3:Y:S02]  /*0110*/  F2I.FTZ.U32.TRUNC.NTZ R5, R4 ;  /* 0x0000000400057305 */ /* 0x0002e4000021f000 */
[----:B-1----:R-:W-:Y:S02]  /*0120*/  IMAD.MOV.U32 R4, RZ, RZ, RZ ;  /* 0x000000ffff047224 */ /* 0x002fe400078e00ff */
[----:B---3--:R-:W-:-:S04]  /*0130*/  IMAD.MOV R7, RZ, RZ, -R5 ;  /* 0x000000ffff077224 */ /* 0x008fc800078e0a05 */
[----:B------:R-:W-:-:S04]  /*0140*/  IMAD R7, R7, R6, RZ ;  /* 0x0000000607077224 */ /* 0x000fc800078e02ff */
[----:B------:R-:W-:-:S04]  /*0150*/  IMAD.HI.U32 R5, R5, R7, R4 ;  /* 0x0000000705057227 */ /* 0x000fc800078e0004 */
[----:B------:R-:W-:-:S04]  /*0160*/  IMAD.MOV.U32 R7, RZ, RZ, R8 ;  /* 0x000000ffff077224 */ /* 0x000fc800078e0008 */
[----:B------:R-:W-:-:S05]  /*0170*/  IMAD.HI.U32 R5, R5, R7, RZ ;  /* 0x0000000705057227 */ /* 0x000fca00078e00ff */
[----:B------:R-:W-:-:S05]  /*0180*/  IADD3 R5, PT, PT, -R5, RZ, RZ ;  /* 0x000000ff05057210 */ /* 0x000fca0007ffe1ff */
[----:B------:R-:W-:-:S05]  /*0190*/  IMAD R3, R6, R5, R7 ;  /* 0x0000000506037224 */ /* 0x000fca00078e0207 */
[----:B------:R-:W-:-:S13]  /*01a0*/  ISETP.GT.U32.AND P0, PT, R6, R3, PT ;  /* 0x000000030600720c */ /* 0x000fda0003f04070 */
[----:B------:R-:W-:Y:S01]  /*01b0*/  @!P0 IMAD.IADD R3, R3, 0x1, -R6 ;  /* 0x0000000103038824 */ /* 0x000fe200078e0a06 */
[----:B------:R-:W-:-:S04]  /*01c0*/  ISETP.NE.AND P0, PT, R2, RZ, PT ;  /* 0x000000ff0200720c */ /* 0x000fc80003f05270 */
[----:B------:R-:W-:-:S13]  /*01d0*/  ISETP.GT.U32.AND P1, PT, R6, R3, PT ;  /* 0x000000030600720c */ /* 0x000fda0003f24070 */
[----:B------:R-:W-:-:S05]  /*01e0*/  @!P1 IMAD.IADD R3, R3, 0x1, -R6 ;  /* 0x0000000103039824 */ /* 0x000fca00078e0a06 */
[----:B------:R-:W-:Y:S02]  /*01f0*/  @!P2 IADD3 R3, PT, PT, -R3, RZ, RZ ;  /* 0x000000ff0303a210 */ /* 0x000fe40007ffe1ff */
[----:B------:R-:W-:-:S04]  /*0200*/  @!P0 LOP3.LUT R3, RZ, R2, RZ, 0x33, !PT ;  /* 0x00000002ff038212 */ /* 0x000fc800078e33ff */
[----:B0-----:R-:W-:Y:S02]  /*0210*/  IADD3 R2, P0, PT, R3, UR8, RZ ;  /* 0x0000000803027c10 */ /* 0x001fe4000ff1e0ff */
[----:B------:R-:W-:-:S04]  /*0220*/  SHF.R.S32.HI R3, RZ, 0x1f, R3 ;  /* 0x0000001fff037819 */ /* 0x000fc80000011403 */
[----:B------:R-:W-:-:S06]  /*0230*/  IADD3.X R3, PT, PT, R3, UR9, RZ, P0, !PT ;  /* 0x0000000903037c10 */ /* 0x000fcc00087fe4ff */
[----:B--2---:R-:W2:Y:S01]  /*0240*/  LDG.E.U8 R3, desc[UR4][R2.64] ;  /* 0x0000000402037981 */ /* 0x004ea2000c1e1100 */
[----:B------:R-:W-:-:S04]  /*0250*/  IADD3 R4, P0, PT, R0, UR10, RZ ;  /* 0x0000000a00047c10 */ /* 0x000fc8000ff1e0ff */
[----:B------:R-:W-:-:S05]  /*0260*/  LEA.HI.X.SX32 R5, R0, UR11, 0x1, P0 ;  /* 0x0000000b00057c11 */ /* 0x000fca00080f0eff */
[----:B--2---:R-:W-:Y:S01]  /*0270*/  STG.E.U8 desc[UR4][R4.64], R3 ;  /* 0x0000000304007986 */ /* 0x004fe2000c101104 */
[----:B------:R-:W-:Y:S05]  /*0280*/  EXIT ;  /* 0x000000000000794d */ /* 0x000fea0003800000 */
.L_x_0:
[----:B------:R-:W-:-:S00]  /*0290*/  BRA `(.L_x_0) ;  /* 0xfffffffc00fc7947 */ /* 0x000fc0000383ffff */
[----:B------:R-:W-:-:S00]  /*02a0*/  NOP ;  /* 0x0000000000007918 */ /* 0x000fc00000000000 */
        /* <DEDUP_REMOVED lines=13> */
.L_x_1:


//--------------------- .nv.shared.reserved.0     --------------------------
	.section	.nv.shared.reserved.0,"aw",@nobits
	.weak		__nv_reservedSMEM_offset_0_alias
	.size		__nv_reservedSMEM_offset_0_alias, 0, 64
	.other		__nv_reservedSMEM_offset_0_alias,@"STO_CUDA_RESERVED_SHARED STV_DEFAULT"
__nv_reservedSMEM_offset_0_alias:
	.zero		0
	.zero		64


//--------------------- .nv.constant0._Z17concatenateStringPcS_ii --------------------------
	.section	.nv.constant0._Z17concatenateStringPcS_ii,"a",@progbits
	.sectionflags	@""
	.align	4
.nv.constant0._Z17concatenateStringPcS_ii:
	.zero		920


//--------------------- SYMBOLS --------------------------

	.type		.nv.reservedSmem.offset0,@object
	.size		.nv.reservedSmem.offset0,0x4
